//
// Generated by NVIDIA NVVM Compiler
//
// Compiler Build ID: CL-36424714
// Cuda compilation tools, release 13.0, V13.0.88
// Based on NVVM 20.0.0
//

.version 9.0
.target sm_100
.address_size 64

	// .globl	sasum_blocks_kernel
.extern .shared .align 16 .b8 sdata[];

.visible .entry sasum_blocks_kernel(
	.param .u64 .ptr .align 1 sasum_blocks_kernel_param_0,
	.param .u64 .ptr .align 1 sasum_blocks_kernel_param_1,
	.param .u32 sasum_blocks_kernel_param_2,
	.param .u64 .ptr .align 1 sasum_blocks_kernel_param_3
)
{
	.reg .pred 	%p<8>;
	.reg .b32 	%r<18>;
	.reg .b32 	%f<16>;
	.reg .b64 	%rd<18>;

	ld.param.u64 	%rd5, [sasum_blocks_kernel_param_0];
	ld.param.u64 	%rd6, [sasum_blocks_kernel_param_1];
	ld.param.u32 	%r10, [sasum_blocks_kernel_param_2];
	ld.param.u64 	%rd7, [sasum_blocks_kernel_param_3];
	mov.u32 	%r1, %tid.x;
	mov.u32 	%r2, %ctaid.x;
	mov.u32 	%r11, %nctaid.x;
	setp.ge.u32 	%p1, %r2, %r11;
	@%p1 bra 	$L__BB0_10;
	cvt.u64.u32 	%rd1, %r2;
	setp.ge.s32 	%p2, %r1, %r10;
	mov.f32 	%f15, 0f00000000;
	@%p2 bra 	$L__BB0_4;
	mov.u32 	%r3, %ntid.x;
	cvta.to.global.u64 	%rd2, %rd5;
	cvta.to.global.u64 	%rd3, %rd6;
	cvt.s64.s32 	%rd8, %r10;
	mul.lo.s64 	%rd4, %rd8, %rd1;
	mov.f32 	%f15, 0f00000000;
	mov.u32 	%r16, %r1;
$L__BB0_3:
	cvt.s64.s32 	%rd9, %r16;
	mul.wide.s32 	%rd10, %r16, 4;
	add.s64 	%rd11, %rd2, %rd10;
	ld.global.nc.f32 	%f6, [%rd11];
	add.s64 	%rd12, %rd4, %rd9;
	shl.b64 	%rd13, %rd12, 2;
	add.s64 	%rd14, %rd3, %rd13;
	ld.global.nc.f32 	%f7, [%rd14];
	sub.f32 	%f8, %f6, %f7;
	abs.f32 	%f9, %f8;
	add.f32 	%f15, %f15, %f9;
	add.s32 	%r16, %r16, %r3;
	setp.lt.s32 	%p3, %r16, %r10;
	@%p3 bra 	$L__BB0_3;
$L__BB0_4:
	shl.b32 	%r12, %r1, 2;
	mov.u32 	%r13, sdata;
	add.s32 	%r6, %r13, %r12;
	st.shared.f32 	[%r6], %f15;
	bar.sync 	0;
	mov.u32 	%r17, %ntid.x;
	setp.lt.u32 	%p4, %r17, 2;
	@%p4 bra 	$L__BB0_8;
$L__BB0_5:
	shr.u32 	%r9, %r17, 1;
	setp.ge.u32 	%p5, %r1, %r9;
	@%p5 bra 	$L__BB0_7;
	shl.b32 	%r14, %r9, 2;
	add.s32 	%r15, %r6, %r14;
	ld.shared.f32 	%f10, [%r15];
	ld.shared.f32 	%f11, [%r6];
	add.f32 	%f12, %f10, %f11;
	st.shared.f32 	[%r6], %f12;
$L__BB0_7:
	bar.sync 	0;
	setp.gt.u32 	%p6, %r17, 3;
	mov.u32 	%r17, %r9;
	@%p6 bra 	$L__BB0_5;
$L__BB0_8:
	setp.ne.s32 	%p7, %r1, 0;
	@%p7 bra 	$L__BB0_10;
	ld.shared.f32 	%f13, [sdata];
	cvta.to.global.u64 	%rd15, %rd7;
	shl.b64 	%rd16, %rd1, 2;
	add.s64 	%rd17, %rd15, %rd16;
	st.global.f32 	[%rd17], %f13;
$L__BB0_10:
	ret;

}


// ===== COMPILED SASS (sm_100) =====

	.target	sm_100

	.elftype	@"ET_EXEC"


//--------------------- .note.nv.tkinfo           --------------------------
	.section	.note.nv.tkinfo,"",@"SHT_NOTE"
	.sectionflags	@"SHF_NOTE_NV_TKINFO"
	.tkinfo
        /*0018*/ 	.word	0x00000002
        /*0030*/ 	.string	""
        /*0030*/ 	.string	"ptxas"
        /*0030*/ 	.string	"Cuda compilation tools, release 13.0, V13.0.88"
        /*0030*/ 	.string	"Build cuda_13.0.r13.0/compiler.36424714_0"
        /*0030*/ 	.string	"-arch sm_100 -m 64 "



//--------------------- .note.nv.cuinfo           --------------------------
	.section	.note.nv.cuinfo,"",@"SHT_NOTE"
	.sectionflags	@"SHF_NOTE_NV_CUINFO"
        /*0018*/ 	.short	0x0002
        /*001a*/ 	.short	0x0064
        /*001c*/ 	.short	0x0082
	.zero		2


//--------------------- .nv.info                  --------------------------
	.section	.nv.info,"",@"SHT_CUDA_INFO"
	.align	4


	//----- nvinfo : EIATTR_REGCOUNT
	.align		4
        /*0000*/ 	.byte	0x04, 0x2f
        /*0002*/ 	.short	(.L_1 - .L_0)
	.align		4
.L_0:
        /*0004*/ 	.word	index@(sasum_blocks_kernel)
        /*0008*/ 	.word	0x00000013


	//----- nvinfo : EIATTR_FRAME_SIZE
	.align		4
.L_1:
        /*000c*/ 	.byte	0x04, 0x11
        /*000e*/ 	.short	(.L_3 - .L_2)
	.align		4
.L_2:
        /*0010*/ 	.word	index@(sasum_blocks_kernel)
        /*0014*/ 	.word	0x00000000


	//----- nvinfo : EIATTR_MIN_STACK_SIZE
	.align		4
.L_3:
        /*0018*/ 	.byte	0x04, 0x12
        /*001a*/ 	.short	(.L_5 - .L_4)
	.align		4
.L_4:
        /*001c*/ 	.word	index@(sasum_blocks_kernel)
        /*0020*/ 	.word	0x00000000
.L_5:


//--------------------- .nv.compat                --------------------------
	.section	.nv.compat,"",@"SHT_CUDA_COMPAT_INFO"
	.align	4
        /*0000*/ 	.byte	0x02, 0x09, 0x00, 0x00, 0x02, 0x02, 0x01, 0x00, 0x02, 0x05, 0x05, 0x00, 0x03, 0x07, 0x01, 0x01
        /*0010*/ 	.byte	0x02, 0x03, 0x00, 0x00, 0x02, 0x06, 0x01, 0x00, 0x04, 0x0b, 0x08, 0x00, 0x09, 0x00, 0x00, 0x00
        /*0020*/ 	.byte	0x00, 0x00, 0x00, 0x00


//--------------------- .nv.info.sasum_blocks_kernel --------------------------
	.section	.nv.info.sasum_blocks_kernel,"",@"SHT_CUDA_INFO"
	.sectionflags	@""
	.align	4


	//----- nvinfo : EIATTR_CUDA_API_VERSION
	.align		4
        /*0000*/ 	.byte	0x04, 0x37
        /*0002*/ 	.short	(.L_7 - .L_6)
.L_6:
        /*0004*/ 	.word	0x00000082


	//----- nvinfo : EIATTR_KPARAM_INFO
	.align		4
.L_7:
        /*0008*/ 	.byte	0x04, 0x17
        /*000a*/ 	.short	(.L_9 - .L_8)
.L_8:
        /*000c*/ 	.word	0x00000000
        /*0010*/ 	.short	0x0003
        /*0012*/ 	.short	0x0018
        /*0014*/ 	.byte	0x00, 0xf5, 0x21, 0x00


	//----- nvinfo : EIATTR_KPARAM_INFO
	.align		4
.L_9:
        /*0018*/ 	.byte	0x04, 0x17
        /*001a*/ 	.short	(.L_11 - .L_10)
.L_10:
        /*001c*/ 	.word	0x00000000
        /*0020*/ 	.short	0x0002
        /*0022*/ 	.short	0x0010
        /*0024*/ 	.byte	0x00, 0xf0, 0x11, 0x00


	//----- nvinfo : EIATTR_KPARAM_INFO
	.align		4
.L_11:
        /*0028*/ 	.byte	0x04, 0x17
        /*002a*/ 	.short	(.L_13 - .L_12)
.L_12:
        /*002c*/ 	.word	0x00000000
        /*0030*/ 	.short	0x0001
        /*0032*/ 	.short	0x0008
        /*0034*/ 	.byte	0x00, 0xf5, 0x21, 0x00


	//----- nvinfo : EIATTR_KPARAM_INFO
	.align		4
.L_13:
        /*0038*/ 	.byte	0x04, 0x17
        /*003a*/ 	.short	(.L_15 - .L_14)
.L_14:
        /*003c*/ 	.word	0x00000000
        /*0040*/ 	.short	0x0000
        /*0042*/ 	.short	0x0000
        /*0044*/ 	.byte	0x00, 0xf5, 0x21, 0x00


	//----- nvinfo : EIATTR_SPARSE_MMA_MASK
	.align		4
.L_15:
        /*0048*/ 	.byte	0x03, 0x50
        /*004a*/ 	.short	0x0000


	//----- nvinfo : EIATTR_MAXREG_COUNT
	.align		4
        /*004c*/ 	.byte	0x03, 0x1b
        /*004e*/ 	.short	0x00ff


	//----- nvinfo : EIATTR_NUM_BARRIERS
	.align		4
        /*0050*/ 	.byte	0x02, 0x4c
        /*0052*/ 	.byte	0x01
	.zero		1


	//----- nvinfo : EIATTR_MERCURY_ISA_VERSION
	.align		4
        /*0054*/ 	.byte	0x03, 0x5f
        /*0056*/ 	.short	0x0101


	//----- nvinfo : EIATTR_VRC_CTA_INIT_COUNT
	.align		4
        /*0058*/ 	.byte	0x02, 0x4a
	.zero		1
	.zero		1


	//----- nvinfo : EIATTR_EXIT_INSTR_OFFSETS
	.align		4
        /*005c*/ 	.byte	0x04, 0x1c
        /*005e*/ 	.short	(.L_17 - .L_16)


	//   ....[0]....
.L_16:
        /*0060*/ 	.word	0x00000040


	//   ....[1]....
        /*0064*/ 	.word	0x00000380


	//   ....[2]....
        /*0068*/ 	.word	0x00000430


	//----- nvinfo : EIATTR_CRS_STACK_SIZE
	.align		4
.L_17:
        /*006c*/ 	.byte	0x04, 0x1e
        /*006e*/ 	.short	(.L_19 - .L_18)
.L_18:
        /*0070*/ 	.word	0x00000000


	//----- nvinfo : EIATTR_CBANK_PARAM_SIZE
	.align		4
.L_19:
        /*0074*/ 	.byte	0x03, 0x19
        /*0076*/ 	.short	0x0020


	//----- nvinfo : EIATTR_PARAM_CBANK
	.align		4
        /*0078*/ 	.byte	0x04, 0x0a
        /*007a*/ 	.short	(.L_21 - .L_20)
	.align		4
.L_20:
        /*007c*/ 	.word	index@(.nv.constant0.sasum_blocks_kernel)
        /*0080*/ 	.short	0x0380
        /*0082*/ 	.short	0x0020


	//----- nvinfo : EIATTR_SW_WAR
	.align		4
.L_21:
        /*0084*/ 	.byte	0x04, 0x36
        /*0086*/ 	.short	(.L_23 - .L_22)
.L_22:
        /*0088*/ 	.word	0x00000008
.L_23:


//--------------------- .nv.callgraph             --------------------------
	.section	.nv.callgraph,"",@"SHT_CUDA_CALLGRAPH"
	.align	4
	.sectionentsize	8
	.align		4
        /*0000*/ 	.word	0x00000000
	.align		4
        /*0004*/ 	.word	0xffffffff
	.align		4
        /*0008*/ 	.word	0x00000000
	.align		4
        /*000c*/ 	.word	0xfffffffe
	.align		4
        /*0010*/ 	.word	0x00000000
	.align		4
        /*0014*/ 	.word	0xfffffffd
	.align		4
        /*0018*/ 	.word	0x00000000
	.align		4
        /*001c*/ 	.word	0xfffffffc


//--------------------- .text.sasum_blocks_kernel --------------------------
	.section	.text.sasum_blocks_kernel,"ax",@progbits
	.align	128
        .global         sasum_blocks_kernel
        .type           sasum_blocks_kernel,@function
        .size           sasum_blocks_kernel,(.L_x_6 - sasum_blocks_kernel)
        .other          sasum_blocks_kernel,@"STO_CUDA_ENTRY STV_DEFAULT"
sasum_blocks_kernel:
.text.sasum_blocks_kernel:
[----:B------:R-:W-:Y:S08]  /*0000*/  LDC R1, c[0x0][0x37c] ;  /* 0x0000df00ff017b82 */ /* 0x000ff00000000800 */
[----:B------:R-:W0:Y:S08]  /*0010*/  S2UR UR6, SR_CTAID.X ;  /* 0x00000000000679c3 */ /* 0x000e300000002500 */
[----:B------:R-:W0:Y:S02]  /*0020*/  LDC R0, c[0x0][0x370] ;  /* 0x0000dc00ff007b82 */ /* 0x000e240000000800 */
[----:B0-----:R-:W-:-:S13]  /*0030*/  ISETP.LE.U32.AND P0, PT, R0, UR6, PT ;  /* 0x0000000600007c0c */ /* 0x001fda000bf03070 */
[----:B------:R-:W-:Y:S05]  /*0040*/  @P0 EXIT ;  /* 0x000000000000094d */ /* 0x000fea0003800000 */
[----:B------:R-:W0:Y:S01]  /*0050*/  S2R R10, SR_TID.X ;  /* 0x00000000000a7919 */ /* 0x000e220000002100 */
[----:B------:R-:W0:Y:S01]  /*0060*/  LDC R15, c[0x0][0x390] ;  /* 0x0000e400ff0f7b82 */ /* 0x000e220000000800 */
[----:B------:R-:W1:Y:S01]  /*0070*/  LDCU.64 UR8, c[0x0][0x358] ;  /* 0x00006b00ff0877ac */ /* 0x000e620008000a00 */
[----:B------:R-:W-:Y:S01]  /*0080*/  BSSY.RECONVERGENT B0, `(.L_x_0) ;  /* 0x0000019000007945 */ /* 0x000fe20003800200 */
[----:B------:R-:W-:Y:S01]  /*0090*/  IMAD.MOV.U32 R0, RZ, RZ, RZ ;  /* 0x000000ffff007224 */ /* 0x000fe200078e00ff */
[----:B------:R-:W2:Y:S01]  /*00a0*/  LDCU.64 UR4, c[0x0][0x388] ;  /* 0x00007100ff0477ac */ /* 0x000ea20008000a00 */
[----:B0-----:R-:W-:-:S13]  /*00b0*/  ISETP.GE.AND P0, PT, R10, R15, PT ;  /* 0x0000000f0a00720c */ /* 0x001fda0003f06270 */
[----:B-12---:R-:W-:Y:S05]  /*00c0*/  @P0 BRA `(.L_x_1) ;  /* 0x0000000000500947 */ /* 0x006fea0003800000 */
[----:B------:R-:W0:Y:S01]  /*00d0*/  LDC R12, c[0x0][0x360] ;  /* 0x0000d800ff0c7b82 */ /* 0x000e220000000800 */
[----:B------:R-:W-:Y:S01]  /*00e0*/  SHF.R.S32.HI R0, RZ, 0x1f, R15 ;  /* 0x0000001fff007819 */ /* 0x000fe2000001140f */
[----:B------:R-:W-:-:S04]  /*00f0*/  IMAD.WIDE.U32 R2, R15, UR6, RZ ;  /* 0x000000060f027c25 */ /* 0x000fc8000f8e00ff */
[----:B------:R-:W-:Y:S02]  /*0100*/  IMAD R7, R0, UR6, RZ ;  /* 0x0000000600077c24 */ /* 0x000fe4000f8e02ff */
[----:B------:R-:W1:Y:S01]  /*0110*/  LDC.64 R4, c[0x0][0x380] ;  /* 0x0000e000ff047b82 */ /* 0x000e620000000a00 */
[----:B------:R-:W-:Y:S02]  /*0120*/  IMAD.MOV.U32 R0, RZ, RZ, RZ ;  /* 0x000000ffff007224 */ /* 0x000fe400078e00ff */
[----:B------:R-:W-:Y:S01]  /*0130*/  IMAD.MOV.U32 R11, RZ, RZ, R10 ;  /* 0x000000ffff0b7224 */ /* 0x000fe200078e000a */
[----:B------:R-:W-:-:S07]  /*0140*/  IADD3 R16, PT, PT, R3, R7, RZ ;  /* 0x0000000703107210 */ /* 0x000fce0007ffe0ff */
.L_x_2:
[C---:B------:R-:W-:Y:S01]  /*0150*/  IADD3 R9, P0, PT, R11.reuse, R2, RZ ;  /* 0x000000020b097210 */ /* 0x040fe20007f1e0ff */
[----:B-1----:R-:W-:-:S03]  /*0160*/  IMAD.WIDE R6, R11, 0x4, R4 ;  /* 0x000000040b067825 */ /* 0x002fc600078e0204 */
[----:B------:R-:W-:Y:S02]  /*0170*/  LEA.HI.X.SX32 R14, R11, R16, 0x1, P0 ;  /* 0x000000100b0e7211 */ /* 0x000fe400000f0eff */
[C---:B------:R-:W-:Y:S01]  /*0180*/  LEA R8, P0, R9.reuse, UR4, 0x2 ;  /* 0x0000000409087c11 */ /* 0x040fe2000f8010ff */
[----:B------:R-:W2:Y:S03]  /*0190*/  LDG.E.CONSTANT R6, desc[UR8][R6.64] ;  /* 0x0000000806067981 */ /* 0x000ea6000c1e9900 */
[----:B------:R-:W-:-:S06]  /*01a0*/  LEA.HI.X R9, R9, UR5, R14, 0x2, P0 ;  /* 0x0000000509097c11 */ /* 0x000fcc00080f140e */
[----:B------:R-:W2:Y:S01]  /*01b0*/  LDG.E.CONSTANT R9, desc[UR8][R8.64] ;  /* 0x0000000808097981 */ /* 0x000ea2000c1e9900 */
[----:B0-----:R-:W-:-:S05]  /*01c0*/  IMAD.IADD R11, R12, 0x1, R11 ;  /* 0x000000010c0b7824 */ /* 0x001fca00078e020b */
[----:B------:R-:W-:Y:S01]  /*01d0*/  ISETP.GE.AND P0, PT, R11, R15, PT ;  /* 0x0000000f0b00720c */ /* 0x000fe20003f06270 */
[----:B--2---:R-:W-:-:S04]  /*01e0*/  FADD R13, R6, -R9 ;  /* 0x80000009060d7221 */ /* 0x004fc80000000000 */
[----:B------:R-:W-:-:S08]  /*01f0*/  FADD R0, |R13|, R0 ;  /* 0x000000000d007221 */ /* 0x000fd00000000200 */
[----:B------:R-:W-:Y:S05]  /*0200*/  @!P0 BRA `(.L_x_2) ;  /* 0xfffffffc00d08947 */ /* 0x000fea000383ffff */
.L_x_1:
[----:B------:R-:W-:Y:S05]  /*0210*/  BSYNC.RECONVERGENT B0 ;  /* 0x0000000000007941 */ /* 0x000fea0003800200 */
.L_x_0:
[----:B------:R-:W0:Y:S01]  /*0220*/  S2UR UR5, SR_CgaCtaId ;  /* 0x00000000000579c3 */ /* 0x000e220000008800 */
[----:B------:R-:W-:Y:S01]  /*0230*/  UMOV UR4, 0x400 ;  /* 0x0000040000047882 */ /* 0x000fe20000000000 */
[----:B------:R-:W1:Y:S01]  /*0240*/  LDCU UR7, c[0x0][0x360] ;  /* 0x00006c00ff0777ac */ /* 0x000e620008000800 */
[----:B------:R-:W-:Y:S01]  /*0250*/  ISETP.NE.AND P0, PT, R10, RZ, PT ;  /* 0x000000ff0a00720c */ /* 0x000fe20003f05270 */
[----:B-1----:R-:W-:Y:S02]  /*0260*/  UISETP.GE.U32.AND UP0, UPT, UR7, 0x2, UPT ;  /* 0x000000020700788c */ /* 0x002fe4000bf06070 */
[----:B0-----:R-:W-:-:S06]  /*0270*/  ULEA UR4, UR5, UR4, 0x18 ;  /* 0x0000000405047291 */ /* 0x001fcc000f8ec0ff */
[----:B------:R-:W-:-:S05]  /*0280*/  LEA R3, R10, UR4, 0x2 ;  /* 0x000000040a037c11 */ /* 0x000fca000f8e10ff */
[----:B------:R0:W-:Y:S01]  /*0290*/  STS [R3], R0 ;  /* 0x0000000003007388 */ /* 0x0001e20000000800 */
[----:B------:R-:W-:Y:S06]  /*02a0*/  BAR.SYNC.DEFER_BLOCKING 0x0 ;  /* 0x0000000000007b1d */ /* 0x000fec0000010000 */
[----:B------:R-:W-:Y:S05]  /*02b0*/  BRA.U !UP0, `(.L_x_3) ;  /* 0x0000000108307547 */ /* 0x000fea000b800000 */
[----:B0-----:R-:W-:-:S07]  /*02c0*/  IMAD.U32 R0, RZ, RZ, UR7 ;  /* 0x00000007ff007e24 */ /* 0x001fce000f8e00ff */
.L_x_4:
[----:B------:R-:W-:-:S04]  /*02d0*/  SHF.R.U32.HI R6, RZ, 0x1, R0 ;  /* 0x00000001ff067819 */ /* 0x000fc80000011600 */
[----:B------:R-:W-:-:S13]  /*02e0*/  ISETP.GE.U32.AND P1, PT, R10, R6, PT ;  /* 0x000000060a00720c */ /* 0x000fda0003f26070 */
[----:B------:R-:W-:Y:S01]  /*02f0*/  @!P1 LEA R2, R6, R3, 0x2 ;  /* 0x0000000306029211 */ /* 0x000fe200078e10ff */
[----:B------:R-:W-:Y:S05]  /*0300*/  @!P1 LDS R5, [R3] ;  /* 0x0000000003059984 */ /* 0x000fea0000000800 */
[----:B------:R-:W0:Y:S02]  /*0310*/  @!P1 LDS R2, [R2] ;  /* 0x0000000002029984 */ /* 0x000e240000000800 */
[----:B0-----:R-:W-:-:S05]  /*0320*/  @!P1 FADD R4, R2, R5 ;  /* 0x0000000502049221 */ /* 0x001fca0000000000 */
[----:B------:R1:W-:Y:S01]  /*0330*/  @!P1 STS [R3], R4 ;  /* 0x0000000403009388 */ /* 0x0003e20000000800 */
[----:B------:R-:W-:Y:S01]  /*0340*/  BAR.SYNC.DEFER_BLOCKING 0x0 ;  /* 0x0000000000007b1d */ /* 0x000fe20000010000 */
[----:B------:R-:W-:Y:S01]  /*0350*/  ISETP.GT.U32.AND P1, PT, R0, 0x3, PT ;  /* 0x000000030000780c */ /* 0x000fe20003f24070 */
[----:B------:R-:W-:-:S12]  /*0360*/  IMAD.MOV.U32 R0, RZ, RZ, R6 ;  /* 0x000000ffff007224 */ /* 0x000fd800078e0006 */
[----:B-1----:R-:W-:Y:S05]  /*0370*/  @P1 BRA `(.L_x_4) ;  /* 0xfffffffc00d41947 */ /* 0x002fea000383ffff */
.L_x_3:
[----:B------:R-:W-:Y:S05]  /*0380*/  @P0 EXIT ;  /* 0x000000000000094d */ /* 0x000fea0003800000 */
[----:B------:R-:W1:Y:S01]  /*0390*/  S2UR UR5, SR_CgaCtaId ;  /* 0x00000000000579c3 */ /* 0x000e620000008800 */
[----:B------:R-:W-:Y:S02]  /*03a0*/  UMOV UR4, 0x400 ;  /* 0x0000040000047882 */ /* 0x000fe40000000000 */
[----:B-1----:R-:W-:-:S09]  /*03b0*/  ULEA UR4, UR5, UR4, 0x18 ;  /* 0x0000000405047291 */ /* 0x002fd2000f8ec0ff */
[----:B------:R-:W1:Y:S02]  /*03c0*/  LDS R5, [UR4] ;  /* 0x00000004ff057984 */ /* 0x000e640008000800 */
[----:B------:R-:W2:Y:S02]  /*03d0*/  LDCU.64 UR4, c[0x0][0x398] ;  /* 0x00007300ff0477ac */ /* 0x000ea40008000a00 */
[----:B--2---:R-:W-:-:S04]  /*03e0*/  ULEA UR4, UP0, UR6, UR4, 0x2 ;  /* 0x0000000406047291 */ /* 0x004fc8000f8010ff */
[----:B------:R-:W-:Y:S02]  /*03f0*/  ULEA.HI.X UR5, UR6, UR5, URZ, 0x2, UP0 ;  /* 0x0000000506057291 */ /* 0x000fe400080f14ff */
[----:B------:R-:W-:-:S04]  /*0400*/  IMAD.U32 R2, RZ, RZ, UR4 ;  /* 0x00000004ff027e24 */ /* 0x000fc8000f8e00ff */
[----:B0-----:R-:W-:-:S05]  /*0410*/  MOV R3, UR5 ;  /* 0x0000000500037c02 */ /* 0x001fca0008000f00 */
[----:B-1----:R-:W-:Y:S01]  /*0420*/  STG.E desc[UR8][R2.64], R5 ;  /* 0x0000000502007986 */ /* 0x002fe2000c101908 */
[----:B------:R-:W-:Y:S05]  /*0430*/  EXIT ;  /* 0x000000000000794d */ /* 0x000fea0003800000 */
.L_x_5:
[----:B------:R-:W-:-:S00]  /*0440*/  BRA `(.L_x_5) ;  /* 0xfffffffc00fc7947 */ /* 0x000fc0000383ffff */
[----:B------:R-:W-:-:S00]  /*0450*/  NOP ;  /* 0x0000000000007918 */ /* 0x000fc00000000000 */
        /* <DEDUP_REMOVED lines=10> */
.L_x_6:


//--------------------- .nv.shared.sasum_blocks_kernel --------------------------
	.section	.nv.shared.sasum_blocks_kernel,"aw",@nobits
	.sectionflags	@""
	.align	16
	.zero		1024


//--------------------- .nv.shared.reserved.0     --------------------------
	.section	.nv.shared.reserved.0,"aw",@nobits
	.weak		__nv_reservedSMEM_offset_0_alias
	.size		__nv_reservedSMEM_offset_0_alias, 0, 64
	.other		__nv_reservedSMEM_offset_0_alias,@"STO_CUDA_RESERVED_SHARED STV_DEFAULT"
__nv_reservedSMEM_offset_0_alias:
	.zero		0
	.zero		64


//--------------------- .nv.constant0.sasum_blocks_kernel --------------------------
	.section	.nv.constant0.sasum_blocks_kernel,"a",@progbits
	.sectionflags	@""
	.align	4
.nv.constant0.sasum_blocks_kernel:
	.zero		928


//--------------------- SYMBOLS --------------------------

	.type		.nv.reservedSmem.offset0,@object
	.size		.nv.reservedSmem.offset0,0x4
	.type		.nv.reservedSmem.cap,@object
	.size		.nv.reservedSmem.cap,0x4
